//
// Generated by NVIDIA NVVM Compiler
//
// Compiler Build ID: CL-36424714
// Cuda compilation tools, release 13.0, V13.0.88
// Based on NVVM 20.0.0
//

.version 9.0
.target sm_100
.address_size 64

	// .globl	_Z17assignment_kernelPKdS0_PiiiPd

.visible .entry _Z17assignment_kernelPKdS0_PiiiPd(
	.param .u64 .ptr .align 1 _Z17assignment_kernelPKdS0_PiiiPd_param_0,
	.param .u64 .ptr .align 1 _Z17assignment_kernelPKdS0_PiiiPd_param_1,
	.param .u64 .ptr .align 1 _Z17assignment_kernelPKdS0_PiiiPd_param_2,
	.param .u32 _Z17assignment_kernelPKdS0_PiiiPd_param_3,
	.param .u32 _Z17assignment_kernelPKdS0_PiiiPd_param_4,
	.param .u64 .ptr .align 1 _Z17assignment_kernelPKdS0_PiiiPd_param_5
)
{
	.reg .pred 	%p<40>;
	.reg .b32 	%r<109>;
	.reg .b64 	%rd<28>;
	.reg .b64 	%fd<142>;

	ld.param.u64 	%rd8, [_Z17assignment_kernelPKdS0_PiiiPd_param_0];
	ld.param.u64 	%rd11, [_Z17assignment_kernelPKdS0_PiiiPd_param_1];
	ld.param.u64 	%rd9, [_Z17assignment_kernelPKdS0_PiiiPd_param_2];
	ld.param.u32 	%r32, [_Z17assignment_kernelPKdS0_PiiiPd_param_3];
	ld.param.u32 	%r31, [_Z17assignment_kernelPKdS0_PiiiPd_param_4];
	ld.param.u64 	%rd10, [_Z17assignment_kernelPKdS0_PiiiPd_param_5];
	cvta.to.global.u64 	%rd1, %rd11;
	mov.u32 	%r33, %ctaid.x;
	mov.u32 	%r34, %ntid.x;
	mov.u32 	%r35, %tid.x;
	mad.lo.s32 	%r1, %r33, %r34, %r35;
	setp.ge.s32 	%p1, %r1, %r32;
	@%p1 bra 	$L__BB0_15;
	setp.lt.s32 	%p2, %r31, 1;
	mov.b32 	%r108, -1;
	mov.f64 	%fd141, 0d7E37E43C8800759C;
	@%p2 bra 	$L__BB0_14;
	cvta.to.global.u64 	%rd12, %rd8;
	mul.wide.s32 	%rd13, %r1, 8;
	add.s64 	%rd14, %rd12, %rd13;
	ld.global.f64 	%fd1, [%rd14];
	and.b32  	%r2, %r31, 15;
	setp.lt.u32 	%p3, %r31, 16;
	mov.f64 	%fd141, 0d7E37E43C8800759C;
	mov.b32 	%r108, -1;
	mov.b32 	%r100, 0;
	@%p3 bra 	$L__BB0_5;
	and.b32  	%r100, %r31, 2147483632;
	add.s64 	%rd26, %rd1, 64;
	mov.f64 	%fd141, 0d7E37E43C8800759C;
	mov.b32 	%r108, -1;
	mov.b32 	%r94, 0;
$L__BB0_4:
	.pragma "nounroll";
	ld.global.f64 	%fd19, [%rd26+-64];
	sub.f64 	%fd20, %fd1, %fd19;
	mul.f64 	%fd21, %fd20, %fd20;
	setp.lt.f64 	%p4, %fd21, %fd141;
	selp.f64 	%fd22, %fd21, %fd141, %p4;
	selp.b32 	%r42, %r94, %r108, %p4;
	ld.global.f64 	%fd23, [%rd26+-56];
	sub.f64 	%fd24, %fd1, %fd23;
	mul.f64 	%fd25, %fd24, %fd24;
	setp.lt.f64 	%p5, %fd25, %fd22;
	selp.f64 	%fd26, %fd25, %fd22, %p5;
	add.s32 	%r43, %r94, 1;
	selp.b32 	%r44, %r43, %r42, %p5;
	ld.global.f64 	%fd27, [%rd26+-48];
	sub.f64 	%fd28, %fd1, %fd27;
	mul.f64 	%fd29, %fd28, %fd28;
	setp.lt.f64 	%p6, %fd29, %fd26;
	selp.f64 	%fd30, %fd29, %fd26, %p6;
	add.s32 	%r45, %r94, 2;
	selp.b32 	%r46, %r45, %r44, %p6;
	ld.global.f64 	%fd31, [%rd26+-40];
	sub.f64 	%fd32, %fd1, %fd31;
	mul.f64 	%fd33, %fd32, %fd32;
	setp.lt.f64 	%p7, %fd33, %fd30;
	selp.f64 	%fd34, %fd33, %fd30, %p7;
	add.s32 	%r47, %r94, 3;
	selp.b32 	%r48, %r47, %r46, %p7;
	ld.global.f64 	%fd35, [%rd26+-32];
	sub.f64 	%fd36, %fd1, %fd35;
	mul.f64 	%fd37, %fd36, %fd36;
	setp.lt.f64 	%p8, %fd37, %fd34;
	selp.f64 	%fd38, %fd37, %fd34, %p8;
	add.s32 	%r49, %r94, 4;
	selp.b32 	%r50, %r49, %r48, %p8;
	ld.global.f64 	%fd39, [%rd26+-24];
	sub.f64 	%fd40, %fd1, %fd39;
	mul.f64 	%fd41, %fd40, %fd40;
	setp.lt.f64 	%p9, %fd41, %fd38;
	selp.f64 	%fd42, %fd41, %fd38, %p9;
	add.s32 	%r51, %r94, 5;
	selp.b32 	%r52, %r51, %r50, %p9;
	ld.global.f64 	%fd43, [%rd26+-16];
	sub.f64 	%fd44, %fd1, %fd43;
	mul.f64 	%fd45, %fd44, %fd44;
	setp.lt.f64 	%p10, %fd45, %fd42;
	selp.f64 	%fd46, %fd45, %fd42, %p10;
	add.s32 	%r53, %r94, 6;
	selp.b32 	%r54, %r53, %r52, %p10;
	ld.global.f64 	%fd47, [%rd26+-8];
	sub.f64 	%fd48, %fd1, %fd47;
	mul.f64 	%fd49, %fd48, %fd48;
	setp.lt.f64 	%p11, %fd49, %fd46;
	selp.f64 	%fd50, %fd49, %fd46, %p11;
	add.s32 	%r55, %r94, 7;
	selp.b32 	%r56, %r55, %r54, %p11;
	ld.global.f64 	%fd51, [%rd26];
	sub.f64 	%fd52, %fd1, %fd51;
	mul.f64 	%fd53, %fd52, %fd52;
	setp.lt.f64 	%p12, %fd53, %fd50;
	selp.f64 	%fd54, %fd53, %fd50, %p12;
	add.s32 	%r57, %r94, 8;
	selp.b32 	%r58, %r57, %r56, %p12;
	ld.global.f64 	%fd55, [%rd26+8];
	sub.f64 	%fd56, %fd1, %fd55;
	mul.f64 	%fd57, %fd56, %fd56;
	setp.lt.f64 	%p13, %fd57, %fd54;
	selp.f64 	%fd58, %fd57, %fd54, %p13;
	add.s32 	%r59, %r94, 9;
	selp.b32 	%r60, %r59, %r58, %p13;
	ld.global.f64 	%fd59, [%rd26+16];
	sub.f64 	%fd60, %fd1, %fd59;
	mul.f64 	%fd61, %fd60, %fd60;
	setp.lt.f64 	%p14, %fd61, %fd58;
	selp.f64 	%fd62, %fd61, %fd58, %p14;
	add.s32 	%r61, %r94, 10;
	selp.b32 	%r62, %r61, %r60, %p14;
	ld.global.f64 	%fd63, [%rd26+24];
	sub.f64 	%fd64, %fd1, %fd63;
	mul.f64 	%fd65, %fd64, %fd64;
	setp.lt.f64 	%p15, %fd65, %fd62;
	selp.f64 	%fd66, %fd65, %fd62, %p15;
	add.s32 	%r63, %r94, 11;
	selp.b32 	%r64, %r63, %r62, %p15;
	ld.global.f64 	%fd67, [%rd26+32];
	sub.f64 	%fd68, %fd1, %fd67;
	mul.f64 	%fd69, %fd68, %fd68;
	setp.lt.f64 	%p16, %fd69, %fd66;
	selp.f64 	%fd70, %fd69, %fd66, %p16;
	add.s32 	%r65, %r94, 12;
	selp.b32 	%r66, %r65, %r64, %p16;
	ld.global.f64 	%fd71, [%rd26+40];
	sub.f64 	%fd72, %fd1, %fd71;
	mul.f64 	%fd73, %fd72, %fd72;
	setp.lt.f64 	%p17, %fd73, %fd70;
	selp.f64 	%fd74, %fd73, %fd70, %p17;
	add.s32 	%r67, %r94, 13;
	selp.b32 	%r68, %r67, %r66, %p17;
	ld.global.f64 	%fd75, [%rd26+48];
	sub.f64 	%fd76, %fd1, %fd75;
	mul.f64 	%fd77, %fd76, %fd76;
	setp.lt.f64 	%p18, %fd77, %fd74;
	selp.f64 	%fd78, %fd77, %fd74, %p18;
	add.s32 	%r69, %r94, 14;
	selp.b32 	%r70, %r69, %r68, %p18;
	ld.global.f64 	%fd79, [%rd26+56];
	sub.f64 	%fd80, %fd1, %fd79;
	mul.f64 	%fd81, %fd80, %fd80;
	setp.lt.f64 	%p19, %fd81, %fd78;
	selp.f64 	%fd141, %fd81, %fd78, %p19;
	add.s32 	%r71, %r94, 15;
	selp.b32 	%r108, %r71, %r70, %p19;
	add.s64 	%rd26, %rd26, 128;
	add.s32 	%r94, %r94, 16;
	setp.ne.s32 	%p20, %r94, %r100;
	@%p20 bra 	$L__BB0_4;
$L__BB0_5:
	setp.eq.s32 	%p21, %r2, 0;
	@%p21 bra 	$L__BB0_14;
	and.b32  	%r11, %r31, 7;
	setp.lt.u32 	%p22, %r2, 8;
	@%p22 bra 	$L__BB0_8;
	mul.wide.u32 	%rd15, %r100, 8;
	add.s64 	%rd16, %rd1, %rd15;
	ld.global.f64 	%fd83, [%rd16];
	sub.f64 	%fd84, %fd1, %fd83;
	mul.f64 	%fd85, %fd84, %fd84;
	setp.lt.f64 	%p23, %fd85, %fd141;
	selp.f64 	%fd86, %fd85, %fd141, %p23;
	selp.b32 	%r73, %r100, %r108, %p23;
	add.s32 	%r74, %r100, 1;
	ld.global.f64 	%fd87, [%rd16+8];
	sub.f64 	%fd88, %fd1, %fd87;
	mul.f64 	%fd89, %fd88, %fd88;
	setp.lt.f64 	%p24, %fd89, %fd86;
	selp.f64 	%fd90, %fd89, %fd86, %p24;
	selp.b32 	%r75, %r74, %r73, %p24;
	add.s32 	%r76, %r100, 2;
	ld.global.f64 	%fd91, [%rd16+16];
	sub.f64 	%fd92, %fd1, %fd91;
	mul.f64 	%fd93, %fd92, %fd92;
	setp.lt.f64 	%p25, %fd93, %fd90;
	selp.f64 	%fd94, %fd93, %fd90, %p25;
	selp.b32 	%r77, %r76, %r75, %p25;
	add.s32 	%r78, %r100, 3;
	ld.global.f64 	%fd95, [%rd16+24];
	sub.f64 	%fd96, %fd1, %fd95;
	mul.f64 	%fd97, %fd96, %fd96;
	setp.lt.f64 	%p26, %fd97, %fd94;
	selp.f64 	%fd98, %fd97, %fd94, %p26;
	selp.b32 	%r79, %r78, %r77, %p26;
	add.s32 	%r80, %r100, 4;
	ld.global.f64 	%fd99, [%rd16+32];
	sub.f64 	%fd100, %fd1, %fd99;
	mul.f64 	%fd101, %fd100, %fd100;
	setp.lt.f64 	%p27, %fd101, %fd98;
	selp.f64 	%fd102, %fd101, %fd98, %p27;
	selp.b32 	%r81, %r80, %r79, %p27;
	add.s32 	%r82, %r100, 5;
	ld.global.f64 	%fd103, [%rd16+40];
	sub.f64 	%fd104, %fd1, %fd103;
	mul.f64 	%fd105, %fd104, %fd104;
	setp.lt.f64 	%p28, %fd105, %fd102;
	selp.f64 	%fd106, %fd105, %fd102, %p28;
	selp.b32 	%r83, %r82, %r81, %p28;
	add.s32 	%r84, %r100, 6;
	ld.global.f64 	%fd107, [%rd16+48];
	sub.f64 	%fd108, %fd1, %fd107;
	mul.f64 	%fd109, %fd108, %fd108;
	setp.lt.f64 	%p29, %fd109, %fd106;
	selp.f64 	%fd110, %fd109, %fd106, %p29;
	selp.b32 	%r85, %r84, %r83, %p29;
	add.s32 	%r86, %r100, 7;
	ld.global.f64 	%fd111, [%rd16+56];
	sub.f64 	%fd112, %fd1, %fd111;
	mul.f64 	%fd113, %fd112, %fd112;
	setp.lt.f64 	%p30, %fd113, %fd110;
	selp.f64 	%fd141, %fd113, %fd110, %p30;
	selp.b32 	%r108, %r86, %r85, %p30;
	add.s32 	%r100, %r100, 8;
$L__BB0_8:
	setp.eq.s32 	%p31, %r11, 0;
	@%p31 bra 	$L__BB0_14;
	and.b32  	%r17, %r31, 3;
	setp.lt.u32 	%p32, %r11, 4;
	@%p32 bra 	$L__BB0_11;
	mul.wide.u32 	%rd17, %r100, 8;
	add.s64 	%rd18, %rd1, %rd17;
	ld.global.f64 	%fd115, [%rd18];
	sub.f64 	%fd116, %fd1, %fd115;
	mul.f64 	%fd117, %fd116, %fd116;
	setp.lt.f64 	%p33, %fd117, %fd141;
	selp.f64 	%fd118, %fd117, %fd141, %p33;
	selp.b32 	%r88, %r100, %r108, %p33;
	add.s32 	%r89, %r100, 1;
	ld.global.f64 	%fd119, [%rd18+8];
	sub.f64 	%fd120, %fd1, %fd119;
	mul.f64 	%fd121, %fd120, %fd120;
	setp.lt.f64 	%p34, %fd121, %fd118;
	selp.f64 	%fd122, %fd121, %fd118, %p34;
	selp.b32 	%r90, %r89, %r88, %p34;
	add.s32 	%r91, %r100, 2;
	ld.global.f64 	%fd123, [%rd18+16];
	sub.f64 	%fd124, %fd1, %fd123;
	mul.f64 	%fd125, %fd124, %fd124;
	setp.lt.f64 	%p35, %fd125, %fd122;
	selp.f64 	%fd126, %fd125, %fd122, %p35;
	selp.b32 	%r92, %r91, %r90, %p35;
	add.s32 	%r93, %r100, 3;
	ld.global.f64 	%fd127, [%rd18+24];
	sub.f64 	%fd128, %fd1, %fd127;
	mul.f64 	%fd129, %fd128, %fd128;
	setp.lt.f64 	%p36, %fd129, %fd126;
	selp.f64 	%fd141, %fd129, %fd126, %p36;
	selp.b32 	%r108, %r93, %r92, %p36;
	add.s32 	%r100, %r100, 4;
$L__BB0_11:
	setp.eq.s32 	%p37, %r17, 0;
	@%p37 bra 	$L__BB0_14;
	mul.wide.u32 	%rd19, %r100, 8;
	add.s64 	%rd27, %rd1, %rd19;
	neg.s32 	%r105, %r17;
$L__BB0_13:
	.pragma "nounroll";
	ld.global.f64 	%fd130, [%rd27];
	sub.f64 	%fd131, %fd1, %fd130;
	mul.f64 	%fd132, %fd131, %fd131;
	setp.lt.f64 	%p38, %fd132, %fd141;
	selp.f64 	%fd141, %fd132, %fd141, %p38;
	selp.b32 	%r108, %r100, %r108, %p38;
	add.s32 	%r100, %r100, 1;
	add.s64 	%rd27, %rd27, 8;
	add.s32 	%r105, %r105, 1;
	setp.ne.s32 	%p39, %r105, 0;
	@%p39 bra 	$L__BB0_13;
$L__BB0_14:
	cvta.to.global.u64 	%rd20, %rd9;
	mul.wide.s32 	%rd21, %r1, 4;
	add.s64 	%rd22, %rd20, %rd21;
	st.global.u32 	[%rd22], %r108;
	cvta.to.global.u64 	%rd23, %rd10;
	mul.wide.s32 	%rd24, %r1, 8;
	add.s64 	%rd25, %rd23, %rd24;
	st.global.f64 	[%rd25], %fd141;
$L__BB0_15:
	ret;

}


// ===== COMPILED SASS (sm_100) =====

	.target	sm_100

	.elftype	@"ET_EXEC"


//--------------------- .note.nv.tkinfo           --------------------------
	.section	.note.nv.tkinfo,"",@"SHT_NOTE"
	.sectionflags	@"SHF_NOTE_NV_TKINFO"
	.tkinfo
        /*0018*/ 	.word	0x00000002
        /*0030*/ 	.string	""
        /*0030*/ 	.string	"ptxas"
        /*0030*/ 	.string	"Cuda compilation tools, release 13.0, V13.0.88"
        /*0030*/ 	.string	"Build cuda_13.0.r13.0/compiler.36424714_0"
        /*0030*/ 	.string	"-arch sm_100 -m 64 "



//--------------------- .note.nv.cuinfo           --------------------------
	.section	.note.nv.cuinfo,"",@"SHT_NOTE"
	.sectionflags	@"SHF_NOTE_NV_CUINFO"
        /*0018*/ 	.short	0x0002
        /*001a*/ 	.short	0x0064
        /*001c*/ 	.short	0x0082
	.zero		2


//--------------------- .nv.info                  --------------------------
	.section	.nv.info,"",@"SHT_CUDA_INFO"
	.align	4


	//----- nvinfo : EIATTR_REGCOUNT
	.align		4
        /*0000*/ 	.byte	0x04, 0x2f
        /*0002*/ 	.short	(.L_1 - .L_0)
	.align		4
.L_0:
        /*0004*/ 	.word	index@(_Z17assignment_kernelPKdS0_PiiiPd)
        /*0008*/ 	.word	0x0000001d


	//----- nvinfo : EIATTR_FRAME_SIZE
	.align		4
.L_1:
        /*000c*/ 	.byte	0x04, 0x11
        /*000e*/ 	.short	(.L_3 - .L_2)
	.align		4
.L_2:
        /*0010*/ 	.word	index@(_Z17assignment_kernelPKdS0_PiiiPd)
        /*0014*/ 	.word	0x00000000


	//----- nvinfo : EIATTR_MIN_STACK_SIZE
	.align		4
.L_3:
        /*0018*/ 	.byte	0x04, 0x12
        /*001a*/ 	.short	(.L_5 - .L_4)
	.align		4
.L_4:
        /*001c*/ 	.word	index@(_Z17assignment_kernelPKdS0_PiiiPd)
        /*0020*/ 	.word	0x00000000
.L_5:


//--------------------- .nv.compat                --------------------------
	.section	.nv.compat,"",@"SHT_CUDA_COMPAT_INFO"
	.align	4
        /*0000*/ 	.byte	0x02, 0x09, 0x00, 0x00, 0x02, 0x02, 0x01, 0x00, 0x02, 0x05, 0x05, 0x00, 0x03, 0x07, 0x01, 0x01
        /*0010*/ 	.byte	0x02, 0x03, 0x00, 0x00, 0x02, 0x06, 0x01, 0x00, 0x04, 0x0b, 0x08, 0x00, 0x01, 0x00, 0x00, 0x00
        /*0020*/ 	.byte	0x00, 0x00, 0x00, 0x00


//--------------------- .nv.info._Z17assignment_kernelPKdS0_PiiiPd --------------------------
	.section	.nv.info._Z17assignment_kernelPKdS0_PiiiPd,"",@"SHT_CUDA_INFO"
	.sectionflags	@""
	.align	4


	//----- nvinfo : EIATTR_CUDA_API_VERSION
	.align		4
        /*0000*/ 	.byte	0x04, 0x37
        /*0002*/ 	.short	(.L_7 - .L_6)
.L_6:
        /*0004*/ 	.word	0x00000082


	//----- nvinfo : EIATTR_KPARAM_INFO
	.align		4
.L_7:
        /*0008*/ 	.byte	0x04, 0x17
        /*000a*/ 	.short	(.L_9 - .L_8)
.L_8:
        /*000c*/ 	.word	0x00000000
        /*0010*/ 	.short	0x0005
        /*0012*/ 	.short	0x0020
        /*0014*/ 	.byte	0x00, 0xf5, 0x21, 0x00


	//----- nvinfo : EIATTR_KPARAM_INFO
	.align		4
.L_9:
        /*0018*/ 	.byte	0x04, 0x17
        /*001a*/ 	.short	(.L_11 - .L_10)
.L_10:
        /*001c*/ 	.word	0x00000000
        /*0020*/ 	.short	0x0004
        /*0022*/ 	.short	0x001c
        /*0024*/ 	.byte	0x00, 0xf0, 0x11, 0x00


	//----- nvinfo : EIATTR_KPARAM_INFO
	.align		4
.L_11:
        /*0028*/ 	.byte	0x04, 0x17
        /*002a*/ 	.short	(.L_13 - .L_12)
.L_12:
        /*002c*/ 	.word	0x00000000
        /*0030*/ 	.short	0x0003
        /*0032*/ 	.short	0x0018
        /*0034*/ 	.byte	0x00, 0xf0, 0x11, 0x00


	//----- nvinfo : EIATTR_KPARAM_INFO
	.align		4
.L_13:
        /*0038*/ 	.byte	0x04, 0x17
        /*003a*/ 	.short	(.L_15 - .L_14)
.L_14:
        /*003c*/ 	.word	0x00000000
        /*0040*/ 	.short	0x0002
        /*0042*/ 	.short	0x0010
        /*0044*/ 	.byte	0x00, 0xf5, 0x21, 0x00


	//----- nvinfo : EIATTR_KPARAM_INFO
	.align		4
.L_15:
        /*0048*/ 	.byte	0x04, 0x17
        /*004a*/ 	.short	(.L_17 - .L_16)
.L_16:
        /*004c*/ 	.word	0x00000000
        /*0050*/ 	.short	0x0001
        /*0052*/ 	.short	0x0008
        /*0054*/ 	.byte	0x00, 0xf5, 0x21, 0x00


	//----- nvinfo : EIATTR_KPARAM_INFO
	.align		4
.L_17:
        /*0058*/ 	.byte	0x04, 0x17
        /*005a*/ 	.short	(.L_19 - .L_18)
.L_18:
        /*005c*/ 	.word	0x00000000
        /*0060*/ 	.short	0x0000
        /*0062*/ 	.short	0x0000
        /*0064*/ 	.byte	0x00, 0xf5, 0x21, 0x00


	//----- nvinfo : EIATTR_SPARSE_MMA_MASK
	.align		4
.L_19:
        /*0068*/ 	.byte	0x03, 0x50
        /*006a*/ 	.short	0x0000


	//----- nvinfo : EIATTR_MAXREG_COUNT
	.align		4
        /*006c*/ 	.byte	0x03, 0x1b
        /*006e*/ 	.short	0x00ff


	//----- nvinfo : EIATTR_MERCURY_ISA_VERSION
	.align		4
        /*0070*/ 	.byte	0x03, 0x5f
        /*0072*/ 	.short	0x0101


	//----- nvinfo : EIATTR_VRC_CTA_INIT_COUNT
	.align		4
        /*0074*/ 	.byte	0x02, 0x4a
	.zero		1
	.zero		1


	//----- nvinfo : EIATTR_EXIT_INSTR_OFFSETS
	.align		4
        /*0078*/ 	.byte	0x04, 0x1c
        /*007a*/ 	.short	(.L_21 - .L_20)


	//   ....[0]....
.L_20:
        /*007c*/ 	.word	0x00000070


	//   ....[1]....
        /*0080*/ 	.word	0x00001170


	//----- nvinfo : EIATTR_CBANK_PARAM_SIZE
	.align		4
.L_21:
        /*0084*/ 	.byte	0x03, 0x19
        /*0086*/ 	.short	0x0028


	//----- nvinfo : EIATTR_PARAM_CBANK
	.align		4
        /*0088*/ 	.byte	0x04, 0x0a
        /*008a*/ 	.short	(.L_23 - .L_22)
	.align		4
.L_22:
        /*008c*/ 	.word	index@(.nv.constant0._Z17assignment_kernelPKdS0_PiiiPd)
        /*0090*/ 	.short	0x0380
        /*0092*/ 	.short	0x0028


	//----- nvinfo : EIATTR_SW_WAR
	.align		4
.L_23:
        /*0094*/ 	.byte	0x04, 0x36
        /*0096*/ 	.short	(.L_25 - .L_24)
.L_24:
        /*0098*/ 	.word	0x00000008
.L_25:


//--------------------- .nv.callgraph             --------------------------
	.section	.nv.callgraph,"",@"SHT_CUDA_CALLGRAPH"
	.align	4
	.sectionentsize	8
	.align		4
        /*0000*/ 	.word	0x00000000
	.align		4
        /*0004*/ 	.word	0xffffffff
	.align		4
        /*0008*/ 	.word	0x00000000
	.align		4
        /*000c*/ 	.word	0xfffffffe
	.align		4
        /*0010*/ 	.word	0x00000000
	.align		4
        /*0014*/ 	.word	0xfffffffd
	.align		4
        /*0018*/ 	.word	0x00000000
	.align		4
        /*001c*/ 	.word	0xfffffffc


//--------------------- .text._Z17assignment_kernelPKdS0_PiiiPd --------------------------
	.section	.text._Z17assignment_kernelPKdS0_PiiiPd,"ax",@progbits
	.align	128
        .global         _Z17assignment_kernelPKdS0_PiiiPd
        .type           _Z17assignment_kernelPKdS0_PiiiPd,@function
        .size           _Z17assignment_kernelPKdS0_PiiiPd,(.L_x_7 - _Z17assignment_kernelPKdS0_PiiiPd)
        .other          _Z17assignment_kernelPKdS0_PiiiPd,@"STO_CUDA_ENTRY STV_DEFAULT"
_Z17assignment_kernelPKdS0_PiiiPd:
.text._Z17assignment_kernelPKdS0_PiiiPd:
[----:B------:R-:W-:Y:S01]  /*0000*/  LDC R1, c[0x0][0x37c] ;  /* 0x0000df00ff017b82 */ /* 0x000fe20000000800 */
[----:B------:R-:W0:Y:S07]  /*0010*/  S2R R3, SR_TID.X ;  /* 0x0000000000037919 */ /* 0x000e2e0000002100 */
[----:B------:R-:W0:Y:S01]  /*0020*/  S2UR UR4, SR_CTAID.X ;  /* 0x00000000000479c3 */ /* 0x000e220000002500 */
[----:B------:R-:W1:Y:S07]  /*0030*/  LDCU UR5, c[0x0][0x398] ;  /* 0x00007300ff0577ac */ /* 0x000e6e0008000800 */
[----:B------:R-:W0:Y:S02]  /*0040*/  LDC R0, c[0x0][0x360] ;  /* 0x0000d800ff007b82 */ /* 0x000e240000000800 */
[----:B0-----:R-:W-:-:S05]  /*0050*/  IMAD R0, R0, UR4, R3 ;  /* 0x0000000400007c24 */ /* 0x001fca000f8e0203 */
[----:B-1----:R-:W-:-:S13]  /*0060*/  ISETP.GE.AND P0, PT, R0, UR5, PT ;  /* 0x0000000500007c0c */ /* 0x002fda000bf06270 */
[----:B------:R-:W-:Y:S05]  /*0070*/  @P0 EXIT ;  /* 0x000000000000094d */ /* 0x000fea0003800000 */
[----:B------:R-:W0:Y:S01]  /*0080*/  LDCU UR6, c[0x0][0x39c] ;  /* 0x00007380ff0677ac */ /* 0x000e220008000800 */
[----:B------:R-:W-:Y:S02]  /*0090*/  IMAD.MOV.U32 R2, RZ, RZ, -0x1 ;  /* 0xffffffffff027424 */ /* 0x000fe400078e00ff */
[----:B------:R-:W-:Y:S01]  /*00a0*/  IMAD.MOV.U32 R12, RZ, RZ, -0x77ff8a64 ;  /* 0x8800759cff0c7424 */ /* 0x000fe200078e00ff */
[----:B------:R-:W1:Y:S01]  /*00b0*/  LDCU.64 UR10, c[0x0][0x358] ;  /* 0x00006b00ff0a77ac */ /* 0x000e620008000a00 */
[----:B------:R-:W-:Y:S01]  /*00c0*/  IMAD.MOV.U32 R13, RZ, RZ, 0x7e37e43c ;  /* 0x7e37e43cff0d7424 */ /* 0x000fe200078e00ff */
[----:B0-----:R-:W-:-:S09]  /*00d0*/  UISETP.GE.AND UP0, UPT, UR6, 0x1, UPT ;  /* 0x000000010600788c */ /* 0x001fd2000bf06270 */
[----:B-1----:R-:W-:Y:S05]  /*00e0*/  BRA.U !UP0, `(.L_x_0) ;  /* 0x0000001108087547 */ /* 0x002fea000b800000 */
[----:B------:R-:W0:Y:S02]  /*00f0*/  LDC.64 R6, c[0x0][0x380] ;  /* 0x0000e000ff067b82 */ /* 0x000e240000000a00 */
[----:B0-----:R-:W-:-:S06]  /*0100*/  IMAD.WIDE R6, R0, 0x8, R6 ;  /* 0x0000000800067825 */ /* 0x001fcc00078e0206 */
[----:B------:R-:W5:Y:S01]  /*0110*/  LDG.E.64 R6, desc[UR10][R6.64] ;  /* 0x0000000a06067981 */ /* 0x000f62000c1e1b00 */
[----:B------:R-:W-:Y:S01]  /*0120*/  UISETP.GE.U32.AND UP1, UPT, UR6, 0x10, UPT ;  /* 0x000000100600788c */ /* 0x000fe2000bf26070 */
[----:B------:R-:W-:Y:S01]  /*0130*/  IMAD.MOV.U32 R2, RZ, RZ, -0x1 ;  /* 0xffffffffff027424 */ /* 0x000fe200078e00ff */
[----:B------:R-:W-:Y:S01]  /*0140*/  ULOP3.LUT UR7, UR6, 0xf, URZ, 0xc0, !UPT ;  /* 0x0000000f06077892 */ /* 0x000fe2000f8ec0ff */
[----:B------:R-:W-:Y:S02]  /*0150*/  IMAD.MOV.U32 R3, RZ, RZ, RZ ;  /* 0x000000ffff037224 */ /* 0x000fe400078e00ff */
[----:B------:R-:W-:Y:S01]  /*0160*/  IMAD.MOV.U32 R12, RZ, RZ, -0x77ff8a64 ;  /* 0x8800759cff0c7424 */ /* 0x000fe200078e00ff */
[----:B------:R-:W-:Y:S01]  /*0170*/  UISETP.NE.AND UP0, UPT, UR7, URZ, UPT ;  /* 0x000000ff0700728c */ /* 0x000fe2000bf05270 */
[----:B------:R-:W-:Y:S02]  /*0180*/  IMAD.MOV.U32 R13, RZ, RZ, 0x7e37e43c ;  /* 0x7e37e43cff0d7424 */ /* 0x000fe400078e00ff */
[----:B------:R-:W-:Y:S08]  /*0190*/  BRA.U !UP1, `(.L_x_1) ;  /* 0x0000000909007547 */ /* 0x000ff0000b800000 */
[----:B------:R-:W0:Y:S01]  /*01a0*/  LDCU.64 UR4, c[0x0][0x388] ;  /* 0x00007100ff0477ac */ /* 0x000e220008000a00 */
[----:B------:R-:W-:Y:S02]  /*01b0*/  IMAD.MOV.U32 R2, RZ, RZ, -0x1 ;  /* 0xffffffffff027424 */ /* 0x000fe400078e00ff */
[----:B------:R-:W-:Y:S01]  /*01c0*/  IMAD.MOV.U32 R26, RZ, RZ, RZ ;  /* 0x000000ffff1a7224 */ /* 0x000fe200078e00ff */
[----:B------:R-:W-:Y:S01]  /*01d0*/  ULOP3.LUT UR8, UR6, 0x7ffffff0, URZ, 0xc0, !UPT ;  /* 0x7ffffff006087892 */ /* 0x000fe2000f8ec0ff */
[----:B------:R-:W-:Y:S02]  /*01e0*/  IMAD.MOV.U32 R12, RZ, RZ, -0x77ff8a64 ;  /* 0x8800759cff0c7424 */ /* 0x000fe400078e00ff */
[----:B------:R-:W-:-:S03]  /*01f0*/  IMAD.MOV.U32 R13, RZ, RZ, 0x7e37e43c ;  /* 0x7e37e43cff0d7424 */ /* 0x000fc600078e00ff */
[----:B------:R-:W-:Y:S01]  /*0200*/  IMAD.U32 R3, RZ, RZ, UR8 ;  /* 0x00000008ff037e24 */ /* 0x000fe2000f8e00ff */
[----:B0-----:R-:W-:-:S04]  /*0210*/  UIADD3 UR4, UP1, UPT, UR4, 0x40, URZ ;  /* 0x0000004004047890 */ /* 0x001fc8000ff3e0ff */
[----:B------:R-:W-:Y:S02]  /*0220*/  UIADD3.X UR5, UPT, UPT, URZ, UR5, URZ, UP1, !UPT ;  /* 0x00000005ff057290 */ /* 0x000fe40008ffe4ff */
[----:B------:R-:W-:-:S04]  /*0230*/  IMAD.U32 R4, RZ, RZ, UR4 ;  /* 0x00000004ff047e24 */ /* 0x000fc8000f8e00ff */
[----:B------:R-:W-:-:S07]  /*0240*/  IMAD.U32 R5, RZ, RZ, UR5 ;  /* 0x00000005ff057e24 */ /* 0x000fce000f8e00ff */
.L_x_2:
[----:B------:R-:W2:Y:S04]  /*0250*/  LDG.E.64 R8, desc[UR10][R4.64+-0x40] ;  /* 0xffffc00a04087981 */ /* 0x000ea8000c1e1b00 */
[----:B------:R-:W3:Y:S04]  /*0260*/  LDG.E.64 R22, desc[UR10][R4.64+-0x38] ;  /* 0xffffc80a04167981 */ /* 0x000ee8000c1e1b00 */
[----:B------:R-:W4:Y:S04]  /*0270*/  LDG.E.64 R20, desc[UR10][R4.64+-0x30] ;  /* 0xffffd00a04147981 */ /* 0x000f28000c1e1b00 */
[----:B------:R-:W4:Y:S04]  /*0280*/  LDG.E.64 R10, desc[UR10][R4.64+-0x28] ;  /* 0xffffd80a040a7981 */ /* 0x000f28000c1e1b00 */
[----:B------:R-:W4:Y:S04]  /*0290*/  LDG.E.64 R16, desc[UR10][R4.64+-0x20] ;  /* 0xffffe00a04107981 */ /* 0x000f28000c1e1b00 */
[----:B------:R-:W4:Y:S01]  /*02a0*/  LDG.E.64 R14, desc[UR10][R4.64+-0x18] ;  /* 0xffffe80a040e7981 */ /* 0x000f22000c1e1b00 */
[----:B--2--5:R-:W-:-:S03]  /*02b0*/  DADD R18, R6, -R8 ;  /* 0x0000000006127229 */ /* 0x024fc60000000808 */
[----:B------:R-:W2:Y:S05]  /*02c0*/  LDG.E.64 R8, desc[UR10][R4.64+-0x10] ;  /* 0xfffff00a04087981 */ /* 0x000eaa000c1e1b00 */
[----:B------:R-:W-:-:S08]  /*02d0*/  DMUL R18, R18, R18 ;  /* 0x0000001212127228 */ /* 0x000fd00000000000 */
[----:B------:R-:W-:-:S06]  /*02e0*/  DSETP.GEU.AND P3, PT, R18, R12, PT ;  /* 0x0000000c1200722a */ /* 0x000fcc0003f6e000 */
[----:B------:R-:W-:Y:S02]  /*02f0*/  FSEL R18, R18, R12, !P3 ;  /* 0x0000000c12127208 */ /* 0x000fe40005800000 */
[----:B------:R-:W-:Y:S02]  /*0300*/  FSEL R19, R19, R13, !P3 ;  /* 0x0000000d13137208 */ /* 0x000fe40005800000 */
[----:B------:R-:W2:Y:S01]  /*0310*/  LDG.E.64 R12, desc[UR10][R4.64+-0x8] ;  /* 0xfffff80a040c7981 */ /* 0x000ea2000c1e1b00 */
[C---:B---3--:R-:W-:Y:S02]  /*0320*/  DADD R22, R6.reuse, -R22 ;  /* 0x0000000006167229 */ /* 0x048fe40000000816 */
[----:B----4-:R-:W-:-:S06]  /*0330*/  DADD R20, R6, -R20 ;  /* 0x0000000006147229 */ /* 0x010fcc0000000814 */
[----:B------:R-:W-:Y:S02]  /*0340*/  DMUL R24, R22, R22 ;  /* 0x0000001616187228 */ /* 0x000fe40000000000 */
[----:B------:R-:W-:Y:S01]  /*0350*/  DMUL R20, R20, R20 ;  /* 0x0000001414147228 */ /* 0x000fe20000000000 */
[----:B------:R-:W3:Y:S05]  /*0360*/  LDG.E.64 R22, desc[UR10][R4.64] ;  /* 0x0000000a04167981 */ /* 0x000eea000c1e1b00 */
[----:B------:R-:W-:Y:S02]  /*0370*/  DSETP.GEU.AND P4, PT, R24, R18, PT ;  /* 0x000000121800722a */ /* 0x000fe40003f8e000 */
[----:B------:R-:W-:-:S04]  /*0380*/  DADD R10, R6, -R10 ;  /* 0x00000000060a7229 */ /* 0x000fc8000000080a */
[----:B------:R-:W-:Y:S02]  /*0390*/  FSEL R18, R24, R18, !P4 ;  /* 0x0000001218127208 */ /* 0x000fe40006000000 */
[----:B------:R-:W-:Y:S02]  /*03a0*/  FSEL R19, R25, R19, !P4 ;  /* 0x0000001319137208 */ /* 0x000fe40006000000 */
[----:B------:R-:W-:Y:S01]  /*03b0*/  DMUL R10, R10, R10 ;  /* 0x0000000a0a0a7228 */ /* 0x000fe20000000000 */
[----:B------:R-:W4:Y:S03]  /*03c0*/  LDG.E.64 R24, desc[UR10][R4.64+0x8] ;  /* 0x0000080a04187981 */ /* 0x000f26000c1e1b00 */
[----:B------:R-:W-:-:S06]  /*03d0*/  DSETP.GEU.AND P5, PT, R20, R18, PT ;  /* 0x000000121400722a */ /* 0x000fcc0003fae000 */
[----:B------:R-:W-:Y:S02]  /*03e0*/  FSEL R18, R20, R18, !P5 ;  /* 0x0000001214127208 */ /* 0x000fe40006800000 */
[----:B------:R-:W-:Y:S01]  /*03f0*/  FSEL R19, R21, R19, !P5 ;  /* 0x0000001315137208 */ /* 0x000fe20006800000 */
[----:B------:R-:W-:Y:S01]  /*0400*/  DADD R16, R6, -R16 ;  /* 0x0000000006107229 */ /* 0x000fe20000000810 */
[----:B------:R-:W4:Y:S04]  /*0410*/  LDG.E.64 R20, desc[UR10][R4.64+0x18] ;  /* 0x0000180a04147981 */ /* 0x000f28000c1e1b00 */
[----:B------:R-:W-:-:S06]  /*0420*/  DSETP.GEU.AND P6, PT, R10, R18, PT ;  /* 0x000000120a00722a */ /* 0x000fcc0003fce000 */
[----:B------:R-:W-:Y:S02]  /*0430*/  FSEL R18, R10, R18, !P6 ;  /* 0x000000120a127208 */ /* 0x000fe40007000000 */
[----:B------:R-:W-:Y:S02]  /*0440*/  FSEL R19, R11, R19, !P6 ;  /* 0x000000130b137208 */ /* 0x000fe40007000000 */
[----:B------:R-:W4:Y:S01]  /*0450*/  LDG.E.64 R10, desc[UR10][R4.64+0x10] ;  /* 0x0000100a040a7981 */ /* 0x000f22000c1e1b00 */
[----:B------:R-:W-:Y:S02]  /*0460*/  DMUL R16, R16, R16 ;  /* 0x0000001010107228 */ /* 0x000fe40000000000 */
[----:B------:R-:W-:-:S06]  /*0470*/  DADD R14, R6, -R14 ;  /* 0x00000000060e7229 */ /* 0x000fcc000000080e */
[----:B------:R-:W-:Y:S02]  /*0480*/  DSETP.GEU.AND P0, PT, R16, R18, PT ;  /* 0x000000121000722a */ /* 0x000fe40003f0e000 */
[----:B------:R-:W-:-:S04]  /*0490*/  DMUL R14, R14, R14 ;  /* 0x0000000e0e0e7228 */ /* 0x000fc80000000000 */
[----:B------:R-:W-:Y:S02]  /*04a0*/  FSEL R16, R16, R18, !P0 ;  /* 0x0000001210107208 */ /* 0x000fe40004000000 */
[----:B------:R-:W-:Y:S02]  /*04b0*/  FSEL R17, R17, R19, !P0 ;  /* 0x0000001311117208 */ /* 0x000fe40004000000 */
[----:B------:R-:W4:Y:S04]  /*04c0*/  LDG.E.64 R18, desc[UR10][R4.64+0x20] ;  /* 0x0000200a04127981 */ /* 0x000f28000c1e1b00 */
[----:B------:R-:W-:-:S06]  /*04d0*/  DSETP.GEU.AND P1, PT, R14, R16, PT ;  /* 0x000000100e00722a */ /* 0x000fcc0003f2e000 */
[----:B------:R-:W-:Y:S02]  /*04e0*/  FSEL R14, R14, R16, !P1 ;  /* 0x000000100e0e7208 */ /* 0x000fe40004800000 */
[----:B------:R-:W-:Y:S02]  /*04f0*/  FSEL R15, R15, R17, !P1 ;  /* 0x000000110f0f7208 */ /* 0x000fe40004800000 */
[----:B------:R-:W4:Y:S01]  /*0500*/  LDG.E.64 R16, desc[UR10][R4.64+0x28] ;  /* 0x0000280a04107981 */ /* 0x000f22000c1e1b00 */
[----:B------:R-:W-:Y:S01]  /*0510*/  SEL R2, R26, R2, !P3 ;  /* 0x000000021a027207 */ /* 0x000fe20005800000 */
[----:B--2---:R-:W-:-:S08]  /*0520*/  DADD R8, R6, -R8 ;  /* 0x0000000006087229 */ /* 0x004fd00000000808 */
[----:B------:R-:W-:-:S08]  /*0530*/  DMUL R8, R8, R8 ;  /* 0x0000000808087228 */ /* 0x000fd00000000000 */
[----:B------:R-:W-:Y:S02]  /*0540*/  DSETP.GEU.AND P2, PT, R8, R14, PT ;  /* 0x0000000e0800722a */ /* 0x000fe40003f4e000 */
[----:B------:R-:W-:-:S04]  /*0550*/  DADD R12, R6, -R12 ;  /* 0x00000000060c7229 */ /* 0x000fc8000000080c */
[----:B------:R-:W-:Y:S02]  /*0560*/  FSEL R8, R8, R14, !P2 ;  /* 0x0000000e08087208 */ /* 0x000fe40005000000 */
[----:B------:R-:W-:Y:S02]  /*0570*/  FSEL R9, R9, R15, !P2 ;  /* 0x0000000f09097208 */ /* 0x000fe40005000000 */
[----:B------:R-:W2:Y:S01]  /*0580*/  LDG.E.64 R14, desc[UR10][R4.64+0x30] ;  /* 0x0000300a040e7981 */ /* 0x000ea2000c1e1b00 */
[----:B------:R-:W-:-:S08]  /*0590*/  DMUL R12, R12, R12 ;  /* 0x0000000c0c0c7228 */ /* 0x000fd00000000000 */
[----:B------:R-:W-:-:S06]  /*05a0*/  DSETP.GEU.AND P3, PT, R12, R8, PT ;  /* 0x000000080c00722a */ /* 0x000fcc0003f6e000 */
[----:B------:R-:W-:Y:S02]  /*05b0*/  FSEL R8, R12, R8, !P3 ;  /* 0x000000080c087208 */ /* 0x000fe40005800000 */
[----:B------:R-:W-:Y:S02]  /*05c0*/  FSEL R9, R13, R9, !P3 ;  /* 0x000000090d097208 */ /* 0x000fe40005800000 */
[----:B------:R0:W2:Y:S01]  /*05d0*/  LDG.E.64 R12, desc[UR10][R4.64+0x38] ;  /* 0x0000380a040c7981 */ /* 0x0000a2000c1e1b00 */
[C---:B---3--:R-:W-:Y:S02]  /*05e0*/  DADD R22, R6.reuse, -R22 ;  /* 0x0000000006167229 */ /* 0x048fe40000000816 */
[----:B----4-:R-:W-:-:S06]  /*05f0*/  DADD R24, R6, -R24 ;  /* 0x0000000006187229 */ /* 0x010fcc0000000818 */
[----:B------:R-:W-:Y:S01]  /*0600*/  DMUL R22, R22, R22 ;  /* 0x0000001616167228 */ /* 0x000fe20000000000 */
[----:B------:R-:W-:Y:S01]  /*0610*/  @!P4 VIADD R2, R26, 0x1 ;  /* 0x000000011a02c836 */ /* 0x000fe20000000000 */
[----:B------:R-:W-:-:S06]  /*0620*/  DMUL R24, R24, R24 ;  /* 0x0000001818187228 */ /* 0x000fcc0000000000 */
[----:B------:R-:W-:Y:S01]  /*0630*/  DSETP.GEU.AND P4, PT, R22, R8, PT ;  /* 0x000000081600722a */ /* 0x000fe20003f8e000 */
[----:B------:R-:W-:-:S05]  /*0640*/  @!P5 VIADD R2, R26, 0x2 ;  /* 0x000000021a02d836 */ /* 0x000fca0000000000 */
[----:B------:R-:W-:Y:S02]  /*0650*/  FSEL R8, R22, R8, !P4 ;  /* 0x0000000816087208 */ /* 0x000fe40006000000 */
[----:B------:R-:W-:Y:S01]  /*0660*/  FSEL R9, R23, R9, !P4 ;  /* 0x0000000917097208 */ /* 0x000fe20006000000 */
[----:B------:R-:W-:-:S05]  /*0670*/  DADD R10, R6, -R10 ;  /* 0x00000000060a7229 */ /* 0x000fca000000080a */
[----:B------:R-:W-:Y:S02]  /*0680*/  DSETP.GEU.AND P5, PT, R24, R8, PT ;  /* 0x000000081800722a */ /* 0x000fe40003fae000 */
[----:B------:R-:W-:Y:S02]  /*0690*/  DADD R20, R6, -R20 ;  /* 0x0000000006147229 */ /* 0x000fe40000000814 */
[----:B------:R-:W-:Y:S02]  /*06a0*/  DMUL R10, R10, R10 ;  /* 0x0000000a0a0a7228 */ /* 0x000fe40000000000 */
[----:B------:R-:W-:Y:S02]  /*06b0*/  FSEL R8, R24, R8, !P5 ;  /* 0x0000000818087208 */ /* 0x000fe40006800000 */
[----:B------:R-:W-:Y:S01]  /*06c0*/  FSEL R9, R25, R9, !P5 ;  /* 0x0000000919097208 */ /* 0x000fe20006800000 */
[----:B------:R-:W-:Y:S01]  /*06d0*/  @!P6 VIADD R2, R26, 0x3 ;  /* 0x000000031a02e836 */ /* 0x000fe20000000000 */
[----:B------:R-:W-:-:S04]  /*06e0*/  DMUL R20, R20, R20 ;  /* 0x0000001414147228 */ /* 0x000fc80000000000 */
[----:B------:R-:W-:Y:S02]  /*06f0*/  DSETP.GEU.AND P6, PT, R10, R8, PT ;  /* 0x000000080a00722a */ /* 0x000fe40003fce000 */
[----:B------:R-:W-:-:S04]  /*0700*/  DADD R18, R6, -R18 ;  /* 0x0000000006127229 */ /* 0x000fc80000000812 */
        /* <DEDUP_REMOVED lines=10> */
[----:B------:R-:W-:Y:S01]  /*07b0*/  DSETP.GEU.AND P1, PT, R8, R10, PT ;  /* 0x0000000a0800722a */ /* 0x000fe20003f2e000 */
[----:B------:R-:W-:-:S05]  /*07c0*/  @!P2 VIADD R2, R26, 0x6 ;  /* 0x000000061a02a836 */ /* 0x000fca0000000000 */
[----:B------:R-:W-:Y:S02]  /*07d0*/  FSEL R8, R8, R10, !P1 ;  /* 0x0000000a08087208 */ /* 0x000fe40004800000 */
[----:B------:R-:W-:-:S06]  /*07e0*/  FSEL R9, R9, R11, !P1 ;  /* 0x0000000b09097208 */ /* 0x000fcc0004800000 */
[----:B------:R-:W-:Y:S01]  /*07f0*/  DSETP.GEU.AND P2, PT, R16, R8, PT ;  /* 0x000000081000722a */ /* 0x000fe20003f4e000 */
[----:B------:R-:W-:-:S05]  /*0800*/  @!P3 VIADD R2, R26, 0x7 ;  /* 0x000000071a02b836 */ /* 0x000fca0000000000 */
[----:B------:R-:W-:Y:S02]  /*0810*/  FSEL R8, R16, R8, !P2 ;  /* 0x0000000810087208 */ /* 0x000fe40005000000 */
[----:B------:R-:W-:Y:S01]  /*0820*/  FSEL R9, R17, R9, !P2 ;  /* 0x0000000911097208 */ /* 0x000fe20005000000 */
[C---:B------:R-:W-:Y:S02]  /*0830*/  @!P4 VIADD R2, R26.reuse, 0x8 ;  /* 0x000000081a02c836 */ /* 0x040fe40000000000 */
[C---:B------:R-:W-:Y:S02]  /*0840*/  @!P5 VIADD R2, R26.reuse, 0x9 ;  /* 0x000000091a02d836 */ /* 0x040fe40000000000 */
[C---:B------:R-:W-:Y:S02]  /*0850*/  @!P6 VIADD R2, R26.reuse, 0xa ;  /* 0x0000000a1a02e836 */ /* 0x040fe40000000000 */
[C---:B------:R-:W-:Y:S02]  /*0860*/  @!P0 VIADD R2, R26.reuse, 0xb ;  /* 0x0000000b1a028836 */ /* 0x040fe40000000000 */
[----:B------:R-:W-:-:S02]  /*0870*/  @!P1 VIADD R2, R26, 0xc ;  /* 0x0000000c1a029836 */ /* 0x000fc40000000000 */
[----:B------:R-:W-:Y:S01]  /*0880*/  @!P2 VIADD R2, R26, 0xd ;  /* 0x0000000d1a02a836 */ /* 0x000fe20000000000 */
[----:B0-----:R-:W-:-:S05]  /*0890*/  IADD3 R4, P2, PT, R4, 0x80, RZ ;  /* 0x0000008004047810 */ /* 0x001fca0007f5e0ff */
[----:B------:R-:W-:Y:S01]  /*08a0*/  IMAD.X R5, RZ, RZ, R5, P2 ;  /* 0x000000ffff057224 */ /* 0x000fe200010e0605 */
[----:B--2---:R-:W-:-:S08]  /*08b0*/  DADD R14, R6, -R14 ;  /* 0x00000000060e7229 */ /* 0x004fd0000000080e */
[----:B------:R-:W-:-:S08]  /*08c0*/  DMUL R14, R14, R14 ;  /* 0x0000000e0e0e7228 */ /* 0x000fd00000000000 */
[----:B------:R-:W-:Y:S02]  /*08d0*/  DSETP.GEU.AND P3, PT, R14, R8, PT ;  /* 0x000000080e00722a */ /* 0x000fe40003f6e000 */
[----:B------:R-:W-:-:S04]  /*08e0*/  DADD R12, R6, -R12 ;  /* 0x00000000060c7229 */ /* 0x000fc8000000080c */
[----:B------:R-:W-:Y:S02]  /*08f0*/  FSEL R8, R14, R8, !P3 ;  /* 0x000000080e087208 */ /* 0x000fe40005800000 */
[----:B------:R-:W-:Y:S02]  /*0900*/  FSEL R9, R15, R9, !P3 ;  /* 0x000000090f097208 */ /* 0x000fe40005800000 */
[----:B------:R-:W-:-:S08]  /*0910*/  DMUL R12, R12, R12 ;  /* 0x0000000c0c0c7228 */ /* 0x000fd00000000000 */
[----:B------:R-:W-:Y:S01]  /*0920*/  DSETP.GEU.AND P0, PT, R12, R8, PT ;  /* 0x000000080c00722a */ /* 0x000fe20003f0e000 */
[----:B------:R-:W-:-:S13]  /*0930*/  @!P3 VIADD R2, R26, 0xe ;  /* 0x0000000e1a02b836 */ /* 0x000fda0000000000 */
[C---:B------:R-:W-:Y:S02]  /*0940*/  @!P0 VIADD R2, R26.reuse, 0xf ;  /* 0x0000000f1a028836 */ /* 0x040fe40000000000 */
[----:B------:R-:W-:-:S05]  /*0950*/  VIADD R26, R26, 0x10 ;  /* 0x000000101a1a7836 */ /* 0x000fca0000000000 */
[----:B------:R-:W-:Y:S02]  /*0960*/  ISETP.NE.AND P1, PT, R26, R3, PT ;  /* 0x000000031a00720c */ /* 0x000fe40003f25270 */
[----:B------:R-:W-:Y:S02]  /*0970*/  FSEL R12, R12, R8, !P0 ;  /* 0x000000080c0c7208 */ /* 0x000fe40004000000 */
[----:B------:R-:W-:-:S09]  /*0980*/  FSEL R13, R13, R9, !P0 ;  /* 0x000000090d0d7208 */ /* 0x000fd20004000000 */
[----:B------:R-:W-:Y:S05]  /*0990*/  @P1 BRA `(.L_x_2) ;  /* 0xfffffff8002c1947 */ /* 0x000fea000383ffff */
.L_x_1:
[----:B------:R-:W-:Y:S05]  /*09a0*/  BRA.U !UP0, `(.L_x_0) ;  /* 0x0000000508d87547 */ /* 0x000fea000b800000 */
[----:B------:R-:W-:Y:S02]  /*09b0*/  UISETP.GE.U32.AND UP0, UPT, UR7, 0x8, UPT ;  /* 0x000000080700788c */ /* 0x000fe4000bf06070 */
[----:B------:R-:W-:-:S04]  /*09c0*/  ULOP3.LUT UR5, UR6, 0x7, URZ, 0xc0, !UPT ;  /* 0x0000000706057892 */ /* 0x000fc8000f8ec0ff */
[----:B------:R-:W-:-:S03]  /*09d0*/  UISETP.NE.AND UP1, UPT, UR5, URZ, UPT ;  /* 0x000000ff0500728c */ /* 0x000fc6000bf25270 */
[----:B------:R-:W-:Y:S08]  /*09e0*/  BRA.U !UP0, `(.L_x_3) ;  /* 0x0000000108ec7547 */ /* 0x000ff0000b800000 */
[----:B------:R-:W0:Y:S02]  /*09f0*/  LDC.64 R24, c[0x0][0x388] ;  /* 0x0000e200ff187b82 */ /* 0x000e240000000a00 */
[----:B0-----:R-:W-:-:S05]  /*0a00*/  IMAD.WIDE.U32 R24, R3, 0x8, R24 ;  /* 0x0000000803187825 */ /* 0x001fca00078e0018 */
[----:B------:R-:W2:Y:S04]  /*0a10*/  LDG.E.64 R22, desc[UR10][R24.64] ;  /* 0x0000000a18167981 */ /* 0x000ea8000c1e1b00 */
[----:B------:R-:W3:Y:S04]  /*0a20*/  LDG.E.64 R20, desc[UR10][R24.64+0x8] ;  /* 0x0000080a18147981 */ /* 0x000ee8000c1e1b00 */
[----:B------:R-:W4:Y:S04]  /*0a30*/  LDG.E.64 R18, desc[UR10][R24.64+0x10] ;  /* 0x0000100a18127981 */ /* 0x000f28000c1e1b00 */
[----:B------:R-:W4:Y:S04]  /*0a40*/  LDG.E.64 R16, desc[UR10][R24.64+0x18] ;  /* 0x0000180a18107981 */ /* 0x000f28000c1e1b00 */
[----:B------:R-:W4:Y:S04]  /*0a50*/  LDG.E.64 R14, desc[UR10][R24.64+0x20] ;  /* 0x0000200a180e7981 */ /* 0x000f28000c1e1b00 */
[----:B------:R-:W4:Y:S04]  /*0a60*/  LDG.E.64 R10, desc[UR10][R24.64+0x28] ;  /* 0x0000280a180a7981 */ /* 0x000f28000c1e1b00 */
[----:B------:R-:W4:Y:S04]  /*0a70*/  LDG.E.64 R8, desc[UR10][R24.64+0x30] ;  /* 0x0000300a18087981 */ /* 0x000f28000c1e1b00 */
[----:B------:R-:W4:Y:S01]  /*0a80*/  LDG.E.64 R4, desc[UR10][R24.64+0x38] ;  /* 0x0000380a18047981 */ /* 0x000f22000c1e1b00 */
[----:B--2--5:R-:W-:-:S02]  /*0a90*/  DADD R22, R6, -R22 ;  /* 0x0000000006167229 */ /* 0x024fc40000000816 */
[----:B---3--:R-:W-:-:S06]  /*0aa0*/  DADD R20, R6, -R20 ;  /* 0x0000000006147229 */ /* 0x008fcc0000000814 */
[----:B------:R-:W-:Y:S02]  /*0ab0*/  DMUL R22, R22, R22 ;  /* 0x0000001616167228 */ /* 0x000fe40000000000 */
[----:B----4-:R-:W-:Y:S02]  /*0ac0*/  DADD R18, R6, -R18 ;  /* 0x0000000006127229 */ /* 0x010fe40000000812 */
[----:B------:R-:W-:Y:S02]  /*0ad0*/  DMUL R20, R20, R20 ;  /* 0x0000001414147228 */ /* 0x000fe40000000000 */
[----:B------:R-:W-:Y:S02]  /*0ae0*/  DADD R16, R6, -R16 ;  /* 0x0000000006107229 */ /* 0x000fe40000000810 */
[----:B------:R-:W-:Y:S02]  /*0af0*/  DSETP.GEU.AND P2, PT, R22, R12, PT ;  /* 0x0000000c1600722a */ /* 0x000fe40003f4e000 */
[----:B------:R-:W-:-:S02]  /*0b00*/  DADD R14, R6, -R14 ;  /* 0x00000000060e7229 */ /* 0x000fc4000000080e */
[----:B------:R-:W-:Y:S02]  /*0b10*/  DADD R10, R6, -R10 ;  /* 0x00000000060a7229 */ /* 0x000fe4000000080a */
[----:B------:R-:W-:Y:S01]  /*0b20*/  FSEL R22, R22, R12, !P2 ;  /* 0x0000000c16167208 */ /* 0x000fe20005000000 */
[----:B------:R-:W-:Y:S01]  /*0b30*/  DMUL R16, R16, R16 ;  /* 0x0000001010107228 */ /* 0x000fe20000000000 */
[----:B------:R-:W-:Y:S01]  /*0b40*/  FSEL R23, R23, R13, !P2 ;  /* 0x0000000d17177208 */ /* 0x000fe20005000000 */
[----:B------:R-:W-:Y:S01]  /*0b50*/  DMUL R12, R18, R18 ;  /* 0x00000012120c7228 */ /* 0x000fe20000000000 */
[----:B------:R-:W-:Y:S01]  /*0b60*/  SEL R2, R3, R2, !P2 ;  /* 0x0000000203027207 */ /* 0x000fe20005000000 */
[----:B------:R-:W-:Y:S02]  /*0b70*/  DMUL R14, R14, R14 ;  /* 0x0000000e0e0e7228 */ /* 0x000fe40000000000 */
[----:B------:R-:W-:Y:S02]  /*0b80*/  DMUL R10, R10, R10 ;  /* 0x0000000a0a0a7228 */ /* 0x000fe40000000000 */
[----:B------:R-:W-:-:S02]  /*0b90*/  DSETP.GEU.AND P3, PT, R20, R22, PT ;  /* 0x000000161400722a */ /* 0x000fc40003f6e000 */
[C---:B------:R-:W-:Y:S02]  /*0ba0*/  DADD R8, R6.reuse, -R8 ;  /* 0x0000000006087229 */ /* 0x040fe40000000808 */
[----:B------:R-:W-:Y:S02]  /*0bb0*/  DADD R4, R6, -R4 ;  /* 0x0000000006047229 */ /* 0x000fe40000000804 */
[----:B------:R-:W-:Y:S02]  /*0bc0*/  FSEL R18, R20, R22, !P3 ;  /* 0x0000001614127208 */ /* 0x000fe40005800000 */
[----:B------:R-:W-:Y:S02]  /*0bd0*/  FSEL R19, R21, R23, !P3 ;  /* 0x0000001715137208 */ /* 0x000fe40005800000 */
[----:B------:R-:W-:Y:S02]  /*0be0*/  DMUL R8, R8, R8 ;  /* 0x0000000808087228 */ /* 0x000fe40000000000 */
[----:B------:R-:W-:-:S02]  /*0bf0*/  DMUL R4, R4, R4 ;  /* 0x0000000404047228 */ /* 0x000fc40000000000 */
[----:B------:R-:W-:Y:S01]  /*0c00*/  DSETP.GEU.AND P4, PT, R12, R18, PT ;  /* 0x000000120c00722a */ /* 0x000fe20003f8e000 */
[----:B------:R-:W-:-:S05]  /*0c10*/  @!P3 VIADD R2, R3, 0x1 ;  /* 0x000000010302b836 */ /* 0x000fca0000000000 */
[----:B------:R-:W-:Y:S02]  /*0c20*/  FSEL R12, R12, R18, !P4 ;  /* 0x000000120c0c7208 */ /* 0x000fe40006000000 */
[----:B------:R-:W-:-:S06]  /*0c30*/  FSEL R13, R13, R19, !P4 ;  /* 0x000000130d0d7208 */ /* 0x000fcc0006000000 */
        /* <DEDUP_REMOVED lines=20> */
[C---:B------:R-:W-:Y:S02]  /*0d80*/  @!P3 VIADD R2, R3.reuse, 0x7 ;  /* 0x000000070302b836 */ /* 0x040fe40000000000 */
[----:B------:R-:W-:-:S07]  /*0d90*/  VIADD R3, R3, 0x8 ;  /* 0x0000000803037836 */ /* 0x000fce0000000000 */
.L_x_3:
        /* <DEDUP_REMOVED lines=18> */
[----:B------:R-:W-:-:S04]  /*0ec0*/  DMUL R4, R4, R4 ;  /* 0x0000000404047228 */ /* 0x000fc80000000000 */
[----:B------:R-:W-:Y:S01]  /*0ed0*/  FSEL R12, R14, R12, !P0 ;  /* 0x0000000c0e0c7208 */ /* 0x000fe20004000000 */
[----:B------:R-:W-:Y:S01]  /*0ee0*/  DMUL R8, R8, R8 ;  /* 0x0000000808087228 */ /* 0x000fe20000000000 */
[----:B------:R-:W-:Y:S02]  /*0ef0*/  FSEL R13, R15, R13, !P0 ;  /* 0x0000000d0f0d7208 */ /* 0x000fe40004000000 */
[----:B------:R-:W-:-:S04]  /*0f00*/  SEL R2, R3, R2, !P0 ;  /* 0x0000000203027207 */ /* 0x000fc80004000000 */
[----:B------:R-:W-:-:S06]  /*0f10*/  DSETP.GEU.AND P1, PT, R16, R12, PT ;  /* 0x0000000c1000722a */ /* 0x000fcc0003f2e000 */
        /* <DEDUP_REMOVED lines=12> */
.L_x_4:
[----:B------:R-:W-:Y:S05]  /*0fe0*/  BRA.U !UP1, `(.L_x_0) ;  /* 0x0000000109487547 */ /* 0x000fea000b800000 */
[----:B------:R-:W0:Y:S01]  /*0ff0*/  LDC.64 R4, c[0x0][0x388] ;  /* 0x0000e200ff047b82 */ /* 0x000e220000000a00 */
[----:B------:R-:W-:Y:S01]  /*1000*/  UIADD3 UR4, UPT, UPT, -UR4, URZ, URZ ;  /* 0x000000ff04047290 */ /* 0x000fe2000fffe1ff */
[----:B0-----:R-:W-:-:S04]  /*1010*/  IMAD.WIDE.U32 R4, R3, 0x8, R4 ;  /* 0x0000000803047825 */ /* 0x001fc800078e0004 */
[----:B------:R-:W-:Y:S02]  /*1020*/  IMAD.MOV.U32 R8, RZ, RZ, R4 ;  /* 0x000000ffff087224 */ /* 0x000fe400078e0004 */
[----:B------:R-:W-:-:S07]  /*1030*/  IMAD.MOV.U32 R9, RZ, RZ, R5 ;  /* 0x000000ffff097224 */ /* 0x000fce00078e0005 */
.L_x_5:
[----:B------:R0:W2:Y:S01]  /*1040*/  LDG.E.64 R4, desc[UR10][R8.64] ;  /* 0x0000000a08047981 */ /* 0x0000a2000c1e1b00 */
[----:B------:R-:W-:-:S04]  /*1050*/  UIADD3 UR4, UPT, UPT, UR4, 0x1, URZ ;  /* 0x0000000104047890 */ /* 0x000fc8000fffe0ff */
[----:B------:R-:W-:Y:S01]  /*1060*/  UISETP.NE.AND UP0, UPT, UR4, URZ, UPT ;  /* 0x000000ff0400728c */ /* 0x000fe2000bf05270 */
[----:B0-----:R-:W-:-:S05]  /*1070*/  IADD3 R8, P1, PT, R8, 0x8, RZ ;  /* 0x0000000808087810 */ /* 0x001fca0007f3e0ff */
[----:B------:R-:W-:Y:S01]  /*1080*/  IMAD.X R9, RZ, RZ, R9, P1 ;  /* 0x000000ffff097224 */ /* 0x000fe200008e0609 */
[----:B--2--5:R-:W-:-:S08]  /*1090*/  DADD R4, R6, -R4 ;  /* 0x0000000006047229 */ /* 0x024fd00000000804 */
[----:B------:R-:W-:-:S08]  /*10a0*/  DMUL R4, R4, R4 ;  /* 0x0000000404047228 */ /* 0x000fd00000000000 */
[----:B------:R-:W-:-:S06]  /*10b0*/  DSETP.GEU.AND P0, PT, R4, R12, PT ;  /* 0x0000000c0400722a */ /* 0x000fcc0003f0e000 */
[C---:B------:R-:W-:Y:S01]  /*10c0*/  SEL R2, R3.reuse, R2, !P0 ;  /* 0x0000000203027207 */ /* 0x040fe20004000000 */
[----:B------:R-:W-:Y:S01]  /*10d0*/  VIADD R3, R3, 0x1 ;  /* 0x0000000103037836 */ /* 0x000fe20000000000 */
[----:B------:R-:W-:Y:S02]  /*10e0*/  FSEL R12, R4, R12, !P0 ;  /* 0x0000000c040c7208 */ /* 0x000fe40004000000 */
[----:B------:R-:W-:Y:S01]  /*10f0*/  FSEL R13, R5, R13, !P0 ;  /* 0x0000000d050d7208 */ /* 0x000fe20004000000 */
[----:B------:R-:W-:Y:S06]  /*1100*/  BRA.U UP0, `(.L_x_5) ;  /* 0xfffffffd00cc7547 */ /* 0x000fec000b83ffff */
.L_x_0:
[----:B------:R-:W0:Y:S08]  /*1110*/  LDC.64 R4, c[0x0][0x390] ;  /* 0x0000e400ff047b82 */ /* 0x000e300000000a00 */
[----:B-----5:R-:W1:Y:S01]  /*1120*/  LDC.64 R6, c[0x0][0x3a0] ;  /* 0x0000e800ff067b82 */ /* 0x020e620000000a00 */
[----:B0-----:R-:W-:-:S05]  /*1130*/  IMAD.WIDE R4, R0, 0x4, R4 ;  /* 0x0000000400047825 */ /* 0x001fca00078e0204 */
[----:B------:R-:W-:Y:S01]  /*1140*/  STG.E desc[UR10][R4.64], R2 ;  /* 0x0000000204007986 */ /* 0x000fe2000c10190a */
[----:B-1----:R-:W-:-:S05]  /*1150*/  IMAD.WIDE R6, R0, 0x8, R6 ;  /* 0x0000000800067825 */ /* 0x002fca00078e0206 */
[----:B------:R-:W-:Y:S01]  /*1160*/  STG.E.64 desc[UR10][R6.64], R12 ;  /* 0x0000000c06007986 */ /* 0x000fe2000c101b0a */
[----:B------:R-:W-:Y:S05]  /*1170*/  EXIT ;  /* 0x000000000000794d */ /* 0x000fea0003800000 */
.L_x_6:
[----:B------:R-:W-:-:S00]  /*1180*/  BRA `(.L_x_6) ;  /* 0xfffffffc00fc7947 */ /* 0x000fc0000383ffff */
[----:B------:R-:W-:-:S00]  /*1190*/  NOP ;  /* 0x0000000000007918 */ /* 0x000fc00000000000 */
        /* <DEDUP_REMOVED lines=14> */
.L_x_7:


//--------------------- .nv.shared.reserved.0     --------------------------
	.section	.nv.shared.reserved.0,"aw",@nobits
	.weak		__nv_reservedSMEM_offset_0_alias
	.size		__nv_reservedSMEM_offset_0_alias, 0, 64
	.other		__nv_reservedSMEM_offset_0_alias,@"STO_CUDA_RESERVED_SHARED STV_DEFAULT"
__nv_reservedSMEM_offset_0_alias:
	.zero		0
	.zero		64


//--------------------- .nv.constant0._Z17assignment_kernelPKdS0_PiiiPd --------------------------
	.section	.nv.constant0._Z17assignment_kernelPKdS0_PiiiPd,"a",@progbits
	.sectionflags	@""
	.align	4
.nv.constant0._Z17assignment_kernelPKdS0_PiiiPd:
	.zero		936


//--------------------- SYMBOLS --------------------------

	.type		.nv.reservedSmem.offset0,@object
	.size		.nv.reservedSmem.offset0,0x4
